//
// Generated by NVIDIA NVVM Compiler
//
// Compiler Build ID: CL-36424714
// Cuda compilation tools, release 13.0, V13.0.88
// Based on NVVM 20.0.0
//

.version 9.0
.target sm_100
.address_size 64

	// .globl	_Z12SumReductionPiS_i
.extern .shared .align 16 .b8 workspace[];

.visible .entry _Z12SumReductionPiS_i(
	.param .u64 .ptr .align 1 _Z12SumReductionPiS_i_param_0,
	.param .u64 .ptr .align 1 _Z12SumReductionPiS_i_param_1,
	.param .u32 _Z12SumReductionPiS_i_param_2
)
{
	.reg .pred 	%p<5>;
	.reg .b32 	%r<23>;
	.reg .b64 	%rd<7>;

	ld.param.u64 	%rd2, [_Z12SumReductionPiS_i_param_0];
	ld.param.u64 	%rd1, [_Z12SumReductionPiS_i_param_1];
	cvta.to.global.u64 	%rd3, %rd2;
	mov.u32 	%r11, %ctaid.x;
	mov.u32 	%r19, %ntid.x;
	mov.u32 	%r2, %tid.x;
	mad.lo.s32 	%r12, %r11, %r19, %r2;
	mul.wide.s32 	%rd4, %r12, 4;
	add.s64 	%rd5, %rd3, %rd4;
	ld.global.u32 	%r21, [%rd5];
	setp.lt.u32 	%p1, %r19, 2;
	@%p1 bra 	$L__BB0_5;
	shl.b32 	%r13, %r2, 2;
	mov.u32 	%r14, workspace;
	add.s32 	%r4, %r14, %r13;
$L__BB0_2:
	shr.u32 	%r7, %r19, 1;
	st.shared.u32 	[%r4], %r21;
	bar.sync 	0;
	setp.ge.u32 	%p2, %r2, %r7;
	@%p2 bra 	$L__BB0_4;
	shl.b32 	%r15, %r7, 2;
	add.s32 	%r16, %r4, %r15;
	ld.shared.u32 	%r17, [%r16];
	add.s32 	%r21, %r17, %r21;
$L__BB0_4:
	bar.sync 	0;
	setp.gt.u32 	%p3, %r19, 3;
	mov.u32 	%r19, %r7;
	@%p3 bra 	$L__BB0_2;
$L__BB0_5:
	setp.ne.s32 	%p4, %r2, 0;
	@%p4 bra 	$L__BB0_7;
	cvta.to.global.u64 	%rd6, %rd1;
	atom.global.add.u32 	%r18, [%rd6], %r21;
$L__BB0_7:
	ret;

}


// ===== COMPILED SASS (sm_100) =====

	.target	sm_100

	.elftype	@"ET_EXEC"


//--------------------- .note.nv.tkinfo           --------------------------
	.section	.note.nv.tkinfo,"",@"SHT_NOTE"
	.sectionflags	@"SHF_NOTE_NV_TKINFO"
	.tkinfo
        /*0018*/ 	.word	0x00000002
        /*0030*/ 	.string	""
        /*0030*/ 	.string	"ptxas"
        /*0030*/ 	.string	"Cuda compilation tools, release 13.0, V13.0.88"
        /*0030*/ 	.string	"Build cuda_13.0.r13.0/compiler.36424714_0"
        /*0030*/ 	.string	"-arch sm_100 -m 64 "



//--------------------- .note.nv.cuinfo           --------------------------
	.section	.note.nv.cuinfo,"",@"SHT_NOTE"
	.sectionflags	@"SHF_NOTE_NV_CUINFO"
        /*0018*/ 	.short	0x0002
        /*001a*/ 	.short	0x0064
        /*001c*/ 	.short	0x0082
	.zero		2


//--------------------- .nv.info                  --------------------------
	.section	.nv.info,"",@"SHT_CUDA_INFO"
	.align	4


	//----- nvinfo : EIATTR_REGCOUNT
	.align		4
        /*0000*/ 	.byte	0x04, 0x2f
        /*0002*/ 	.short	(.L_1 - .L_0)
	.align		4
.L_0:
        /*0004*/ 	.word	index@(_Z12SumReductionPiS_i)
        /*0008*/ 	.word	0x0000000a


	//----- nvinfo : EIATTR_FRAME_SIZE
	.align		4
.L_1:
        /*000c*/ 	.byte	0x04, 0x11
        /*000e*/ 	.short	(.L_3 - .L_2)
	.align		4
.L_2:
        /*0010*/ 	.word	index@(_Z12SumReductionPiS_i)
        /*0014*/ 	.word	0x00000000


	//----- nvinfo : EIATTR_MIN_STACK_SIZE
	.align		4
.L_3:
        /*0018*/ 	.byte	0x04, 0x12
        /*001a*/ 	.short	(.L_5 - .L_4)
	.align		4
.L_4:
        /*001c*/ 	.word	index@(_Z12SumReductionPiS_i)
        /*0020*/ 	.word	0x00000000
.L_5:


//--------------------- .nv.compat                --------------------------
	.section	.nv.compat,"",@"SHT_CUDA_COMPAT_INFO"
	.align	4
        /*0000*/ 	.byte	0x02, 0x09, 0x00, 0x00, 0x02, 0x02, 0x01, 0x00, 0x02, 0x05, 0x05, 0x00, 0x03, 0x07, 0x01, 0x01
        /*0010*/ 	.byte	0x02, 0x03, 0x00, 0x00, 0x02, 0x06, 0x01, 0x00, 0x04, 0x0b, 0x08, 0x00, 0x09, 0x00, 0x00, 0x00
        /*0020*/ 	.byte	0x00, 0x00, 0x00, 0x00


//--------------------- .nv.info._Z12SumReductionPiS_i --------------------------
	.section	.nv.info._Z12SumReductionPiS_i,"",@"SHT_CUDA_INFO"
	.sectionflags	@""
	.align	4


	//----- nvinfo : EIATTR_CUDA_API_VERSION
	.align		4
        /*0000*/ 	.byte	0x04, 0x37
        /*0002*/ 	.short	(.L_7 - .L_6)
.L_6:
        /*0004*/ 	.word	0x00000082


	//----- nvinfo : EIATTR_KPARAM_INFO
	.align		4
.L_7:
        /*0008*/ 	.byte	0x04, 0x17
        /*000a*/ 	.short	(.L_9 - .L_8)
.L_8:
        /*000c*/ 	.word	0x00000000
        /*0010*/ 	.short	0x0002
        /*0012*/ 	.short	0x0010
        /*0014*/ 	.byte	0x00, 0xf0, 0x11, 0x00


	//----- nvinfo : EIATTR_KPARAM_INFO
	.align		4
.L_9:
        /*0018*/ 	.byte	0x04, 0x17
        /*001a*/ 	.short	(.L_11 - .L_10)
.L_10:
        /*001c*/ 	.word	0x00000000
        /*0020*/ 	.short	0x0001
        /*0022*/ 	.short	0x0008
        /*0024*/ 	.byte	0x00, 0xf5, 0x21, 0x00


	//----- nvinfo : EIATTR_KPARAM_INFO
	.align		4
.L_11:
        /*0028*/ 	.byte	0x04, 0x17
        /*002a*/ 	.short	(.L_13 - .L_12)
.L_12:
        /*002c*/ 	.word	0x00000000
        /*0030*/ 	.short	0x0000
        /*0032*/ 	.short	0x0000
        /*0034*/ 	.byte	0x00, 0xf5, 0x21, 0x00


	//----- nvinfo : EIATTR_SPARSE_MMA_MASK
	.align		4
.L_13:
        /*0038*/ 	.byte	0x03, 0x50
        /*003a*/ 	.short	0x0000


	//----- nvinfo : EIATTR_MAXREG_COUNT
	.align		4
        /*003c*/ 	.byte	0x03, 0x1b
        /*003e*/ 	.short	0x00ff


	//----- nvinfo : EIATTR_NUM_BARRIERS
	.align		4
        /*0040*/ 	.byte	0x02, 0x4c
        /*0042*/ 	.byte	0x01
	.zero		1


	//----- nvinfo : EIATTR_MERCURY_ISA_VERSION
	.align		4
        /*0044*/ 	.byte	0x03, 0x5f
        /*0046*/ 	.short	0x0101


	//----- nvinfo : EIATTR_VRC_CTA_INIT_COUNT
	.align		4
        /*0048*/ 	.byte	0x02, 0x4a
	.zero		1
	.zero		1


	//----- nvinfo : EIATTR_EXIT_INSTR_OFFSETS
	.align		4
        /*004c*/ 	.byte	0x04, 0x1c
        /*004e*/ 	.short	(.L_15 - .L_14)


	//   ....[0]....
.L_14:
        /*0050*/ 	.word	0x000001b0


	//   ....[1]....
        /*0054*/ 	.word	0x000001e0


	//----- nvinfo : EIATTR_CBANK_PARAM_SIZE
	.align		4
.L_15:
        /*0058*/ 	.byte	0x03, 0x19
        /*005a*/ 	.short	0x0014


	//----- nvinfo : EIATTR_PARAM_CBANK
	.align		4
        /*005c*/ 	.byte	0x04, 0x0a
        /*005e*/ 	.short	(.L_17 - .L_16)
	.align		4
.L_16:
        /*0060*/ 	.word	index@(.nv.constant0._Z12SumReductionPiS_i)
        /*0064*/ 	.short	0x0380
        /*0066*/ 	.short	0x0014


	//----- nvinfo : EIATTR_SW_WAR
	.align		4
.L_17:
        /*0068*/ 	.byte	0x04, 0x36
        /*006a*/ 	.short	(.L_19 - .L_18)
.L_18:
        /*006c*/ 	.word	0x00000008
.L_19:


//--------------------- .nv.callgraph             --------------------------
	.section	.nv.callgraph,"",@"SHT_CUDA_CALLGRAPH"
	.align	4
	.sectionentsize	8
	.align		4
        /*0000*/ 	.word	0x00000000
	.align		4
        /*0004*/ 	.word	0xffffffff
	.align		4
        /*0008*/ 	.word	0x00000000
	.align		4
        /*000c*/ 	.word	0xfffffffe
	.align		4
        /*0010*/ 	.word	0x00000000
	.align		4
        /*0014*/ 	.word	0xfffffffd
	.align		4
        /*0018*/ 	.word	0x00000000
	.align		4
        /*001c*/ 	.word	0xfffffffc


//--------------------- .text._Z12SumReductionPiS_i --------------------------
	.section	.text._Z12SumReductionPiS_i,"ax",@progbits
	.align	128
        .global         _Z12SumReductionPiS_i
        .type           _Z12SumReductionPiS_i,@function
        .size           _Z12SumReductionPiS_i,(.L_x_3 - _Z12SumReductionPiS_i)
        .other          _Z12SumReductionPiS_i,@"STO_CUDA_ENTRY STV_DEFAULT"
_Z12SumReductionPiS_i:
.text._Z12SumReductionPiS_i:
[----:B------:R-:W-:Y:S01]  /*0000*/  LDC R1, c[0x0][0x37c] ;  /* 0x0000df00ff017b82 */ /* 0x000fe20000000800 */
[----:B------:R-:W0:Y:S07]  /*0010*/  S2R R7, SR_TID.X ;  /* 0x0000000000077919 */ /* 0x000e2e0000002100 */
[----:B------:R-:W1:Y:S01]  /*0020*/  S2UR UR4, SR_CTAID.X ;  /* 0x00000000000479c3 */ /* 0x000e620000002500 */
[----:B------:R-:W2:Y:S07]  /*0030*/  LDCU.64 UR6, c[0x0][0x358] ;  /* 0x00006b00ff0677ac */ /* 0x000eae0008000a00 */
[----:B------:R-:W1:Y:S08]  /*0040*/  LDC R0, c[0x0][0x360] ;  /* 0x0000d800ff007b82 */ /* 0x000e700000000800 */
[----:B------:R-:W3:Y:S01]  /*0050*/  LDC.64 R2, c[0x0][0x380] ;  /* 0x0000e000ff027b82 */ /* 0x000ee20000000a00 */
[----:B0-----:R-:W-:Y:S01]  /*0060*/  ISETP.NE.AND P0, PT, R7, RZ, PT ;  /* 0x000000ff0700720c */ /* 0x001fe20003f05270 */
[C---:B-1----:R-:W-:Y:S01]  /*0070*/  IMAD R5, R0.reuse, UR4, R7 ;  /* 0x0000000400057c24 */ /* 0x042fe2000f8e0207 */
[----:B------:R-:W-:-:S03]  /*0080*/  ISETP.GE.U32.AND P1, PT, R0, 0x2, PT ;  /* 0x000000020000780c */ /* 0x000fc60003f26070 */
[----:B---3--:R-:W-:-:S05]  /*0090*/  IMAD.WIDE R2, R5, 0x4, R2 ;  /* 0x0000000405027825 */ /* 0x008fca00078e0202 */
[----:B--2---:R0:W5:Y:S05]  /*00a0*/  LDG.E R5, desc[UR6][R2.64] ;  /* 0x0000000602057981 */ /* 0x00416a000c1e1900 */
[----:B------:R-:W-:Y:S05]  /*00b0*/  @!P1 BRA `(.L_x_0) ;  /* 0x00000000003c9947 */ /* 0x000fea0003800000 */
[----:B------:R-:W1:Y:S01]  /*00c0*/  S2UR UR5, SR_CgaCtaId ;  /* 0x00000000000579c3 */ /* 0x000e620000008800 */
[----:B------:R-:W-:Y:S02]  /*00d0*/  UMOV UR4, 0x400 ;  /* 0x0000040000047882 */ /* 0x000fe40000000000 */
[----:B-1----:R-:W-:-:S06]  /*00e0*/  ULEA UR4, UR5, UR4, 0x18 ;  /* 0x0000000405047291 */ /* 0x002fcc000f8ec0ff */
[----:B0-----:R-:W-:-:S07]  /*00f0*/  LEA R2, R7, UR4, 0x2 ;  /* 0x0000000407027c11 */ /* 0x001fce000f8e10ff */
.L_x_1:
[----:B-----5:R-:W-:Y:S01]  /*0100*/  STS [R2], R5 ;  /* 0x0000000502007388 */ /* 0x020fe20000000800 */
[----:B------:R-:W-:Y:S01]  /*0110*/  SHF.R.U32.HI R6, RZ, 0x1, R0 ;  /* 0x00000001ff067819 */ /* 0x000fe20000011600 */
[----:B------:R-:W-:Y:S03]  /*0120*/  BAR.SYNC.DEFER_BLOCKING 0x0 ;  /* 0x0000000000007b1d */ /* 0x000fe60000010000 */
[----:B------:R-:W-:Y:S02]  /*0130*/  ISETP.GE.U32.AND P1, PT, R7, R6, PT ;  /* 0x000000060700720c */ /* 0x000fe40003f26070 */
[----:B------:R-:W-:Y:S01]  /*0140*/  ISETP.GT.U32.AND P2, PT, R0, 0x3, PT ;  /* 0x000000030000780c */ /* 0x000fe20003f44070 */
[----:B------:R-:W-:-:S10]  /*0150*/  IMAD.MOV.U32 R0, RZ, RZ, R6 ;  /* 0x000000ffff007224 */ /* 0x000fd400078e0006 */
[----:B------:R-:W-:-:S05]  /*0160*/  @!P1 IMAD R3, R6, 0x4, R2 ;  /* 0x0000000406039824 */ /* 0x000fca00078e0202 */
[----:B------:R-:W0:Y:S02]  /*0170*/  @!P1 LDS R4, [R3] ;  /* 0x0000000003049984 */ /* 0x000e240000000800 */
[----:B0-----:R-:W-:Y:S01]  /*0180*/  @!P1 IMAD.IADD R5, R5, 0x1, R4 ;  /* 0x0000000105059824 */ /* 0x001fe200078e0204 */
[----:B------:R-:W-:Y:S06]  /*0190*/  BAR.SYNC.DEFER_BLOCKING 0x0 ;  /* 0x0000000000007b1d */ /* 0x000fec0000010000 */
[----:B------:R-:W-:Y:S05]  /*01a0*/  @P2 BRA `(.L_x_1) ;  /* 0xfffffffc00d42947 */ /* 0x000fea000383ffff */
.L_x_0:
[----:B------:R-:W-:Y:S05]  /*01b0*/  @P0 EXIT ;  /* 0x000000000000094d */ /* 0x000fea0003800000 */
[----:B0-----:R-:W0:Y:S02]  /*01c0*/  LDC.64 R2, c[0x0][0x388] ;  /* 0x0000e200ff027b82 */ /* 0x001e240000000a00 */
[----:B0----5:R-:W-:Y:S01]  /*01d0*/  REDG.E.ADD.STRONG.GPU desc[UR6][R2.64], R5 ;  /* 0x000000050200798e */ /* 0x021fe2000c12e106 */
[----:B------:R-:W-:Y:S05]  /*01e0*/  EXIT ;  /* 0x000000000000794d */ /* 0x000fea0003800000 */
.L_x_2:
[----:B------:R-:W-:-:S00]  /*01f0*/  BRA `(.L_x_2) ;  /* 0xfffffffc00fc7947 */ /* 0x000fc0000383ffff */
[----:B------:R-:W-:-:S00]  /*0200*/  NOP ;  /* 0x0000000000007918 */ /* 0x000fc00000000000 */
[----:B------:R-:W-:-:S00]  /*0210*/  NOP ;  /* 0x0000000000007918 */ /* 0x000fc00000000000 */
[----:B------:R-:W-:-:S00]  /*0220*/  NOP ;  /* 0x0000000000007918 */ /* 0x000fc00000000000 */
[----:B------:R-:W-:-:S00]  /*0230*/  NOP ;  /* 0x0000000000007918 */ /* 0x000fc00000000000 */
[----:B------:R-:W-:-:S00]  /*0240*/  NOP ;  /* 0x0000000000007918 */ /* 0x000fc00000000000 */
[----:B------:R-:W-:-:S00]  /*0250*/  NOP ;  /* 0x0000000000007918 */ /* 0x000fc00000000000 */
[----:B------:R-:W-:-:S00]  /*0260*/  NOP ;  /* 0x0000000000007918 */ /* 0x000fc00000000000 */
[----:B------:R-:W-:-:S00]  /*0270*/  NOP ;  /* 0x0000000000007918 */ /* 0x000fc00000000000 */
.L_x_3:


//--------------------- .nv.shared._Z12SumReductionPiS_i --------------------------
	.section	.nv.shared._Z12SumReductionPiS_i,"aw",@nobits
	.sectionflags	@""
	.align	16
	.zero		1024


//--------------------- .nv.shared.reserved.0     --------------------------
	.section	.nv.shared.reserved.0,"aw",@nobits
	.weak		__nv_reservedSMEM_offset_0_alias
	.size		__nv_reservedSMEM_offset_0_alias, 0, 64
	.other		__nv_reservedSMEM_offset_0_alias,@"STO_CUDA_RESERVED_SHARED STV_DEFAULT"
__nv_reservedSMEM_offset_0_alias:
	.zero		0
	.zero		64


//--------------------- .nv.constant0._Z12SumReductionPiS_i --------------------------
	.section	.nv.constant0._Z12SumReductionPiS_i,"a",@progbits
	.sectionflags	@""
	.align	4
.nv.constant0._Z12SumReductionPiS_i:
	.zero		916


//--------------------- SYMBOLS --------------------------

	.type		.nv.reservedSmem.offset0,@object
	.size		.nv.reservedSmem.offset0,0x4
	.type		.nv.reservedSmem.cap,@object
	.size		.nv.reservedSmem.cap,0x4
